//
// Generated by NVIDIA NVVM Compiler
//
// Compiler Build ID: CL-36424714
// Cuda compilation tools, release 13.0, V13.0.88
// Based on NVVM 20.0.0
//

.version 9.0
.target sm_100
.address_size 64

	// .globl	_Z6vecAddPfS_S_i

.visible .entry _Z6vecAddPfS_S_i(
	.param .u64 .ptr .align 1 _Z6vecAddPfS_S_i_param_0,
	.param .u64 .ptr .align 1 _Z6vecAddPfS_S_i_param_1,
	.param .u64 .ptr .align 1 _Z6vecAddPfS_S_i_param_2,
	.param .u32 _Z6vecAddPfS_S_i_param_3
)
{
	.reg .pred 	%p<10>;
	.reg .b32 	%r<23>;
	.reg .b32 	%f<88>;
	.reg .b64 	%rd<40>;

	ld.param.u64 	%rd22, [_Z6vecAddPfS_S_i_param_0];
	ld.param.u64 	%rd23, [_Z6vecAddPfS_S_i_param_1];
	ld.param.u64 	%rd24, [_Z6vecAddPfS_S_i_param_2];
	ld.param.u32 	%r16, [_Z6vecAddPfS_S_i_param_3];
	cvta.to.global.u64 	%rd1, %rd22;
	cvta.to.global.u64 	%rd2, %rd24;
	cvta.to.global.u64 	%rd3, %rd23;
	setp.lt.s32 	%p1, %r16, 1;
	@%p1 bra 	$L__BB0_13;
	and.b32  	%r1, %r16, 15;
	setp.lt.u32 	%p2, %r16, 16;
	mov.b32 	%r20, 0;
	@%p2 bra 	$L__BB0_4;
	and.b32  	%r20, %r16, 2147483632;
	neg.s32 	%r18, %r20;
	add.s64 	%rd36, %rd3, 32;
	add.s64 	%rd35, %rd2, 32;
	add.s64 	%rd34, %rd1, 32;
$L__BB0_3:
	.pragma "nounroll";
	ld.global.f32 	%f1, [%rd36+-32];
	ld.global.f32 	%f2, [%rd35+-32];
	add.f32 	%f3, %f1, %f2;
	st.global.f32 	[%rd34+-32], %f3;
	ld.global.f32 	%f4, [%rd36+-28];
	ld.global.f32 	%f5, [%rd35+-28];
	add.f32 	%f6, %f4, %f5;
	st.global.f32 	[%rd34+-28], %f6;
	ld.global.f32 	%f7, [%rd36+-24];
	ld.global.f32 	%f8, [%rd35+-24];
	add.f32 	%f9, %f7, %f8;
	st.global.f32 	[%rd34+-24], %f9;
	ld.global.f32 	%f10, [%rd36+-20];
	ld.global.f32 	%f11, [%rd35+-20];
	add.f32 	%f12, %f10, %f11;
	st.global.f32 	[%rd34+-20], %f12;
	ld.global.f32 	%f13, [%rd36+-16];
	ld.global.f32 	%f14, [%rd35+-16];
	add.f32 	%f15, %f13, %f14;
	st.global.f32 	[%rd34+-16], %f15;
	ld.global.f32 	%f16, [%rd36+-12];
	ld.global.f32 	%f17, [%rd35+-12];
	add.f32 	%f18, %f16, %f17;
	st.global.f32 	[%rd34+-12], %f18;
	ld.global.f32 	%f19, [%rd36+-8];
	ld.global.f32 	%f20, [%rd35+-8];
	add.f32 	%f21, %f19, %f20;
	st.global.f32 	[%rd34+-8], %f21;
	ld.global.f32 	%f22, [%rd36+-4];
	ld.global.f32 	%f23, [%rd35+-4];
	add.f32 	%f24, %f22, %f23;
	st.global.f32 	[%rd34+-4], %f24;
	ld.global.f32 	%f25, [%rd36];
	ld.global.f32 	%f26, [%rd35];
	add.f32 	%f27, %f25, %f26;
	st.global.f32 	[%rd34], %f27;
	ld.global.f32 	%f28, [%rd36+4];
	ld.global.f32 	%f29, [%rd35+4];
	add.f32 	%f30, %f28, %f29;
	st.global.f32 	[%rd34+4], %f30;
	ld.global.f32 	%f31, [%rd36+8];
	ld.global.f32 	%f32, [%rd35+8];
	add.f32 	%f33, %f31, %f32;
	st.global.f32 	[%rd34+8], %f33;
	ld.global.f32 	%f34, [%rd36+12];
	ld.global.f32 	%f35, [%rd35+12];
	add.f32 	%f36, %f34, %f35;
	st.global.f32 	[%rd34+12], %f36;
	ld.global.f32 	%f37, [%rd36+16];
	ld.global.f32 	%f38, [%rd35+16];
	add.f32 	%f39, %f37, %f38;
	st.global.f32 	[%rd34+16], %f39;
	ld.global.f32 	%f40, [%rd36+20];
	ld.global.f32 	%f41, [%rd35+20];
	add.f32 	%f42, %f40, %f41;
	st.global.f32 	[%rd34+20], %f42;
	ld.global.f32 	%f43, [%rd36+24];
	ld.global.f32 	%f44, [%rd35+24];
	add.f32 	%f45, %f43, %f44;
	st.global.f32 	[%rd34+24], %f45;
	ld.global.f32 	%f46, [%rd36+28];
	ld.global.f32 	%f47, [%rd35+28];
	add.f32 	%f48, %f46, %f47;
	st.global.f32 	[%rd34+28], %f48;
	add.s32 	%r18, %r18, 16;
	add.s64 	%rd36, %rd36, 64;
	add.s64 	%rd35, %rd35, 64;
	add.s64 	%rd34, %rd34, 64;
	setp.ne.s32 	%p3, %r18, 0;
	@%p3 bra 	$L__BB0_3;
$L__BB0_4:
	setp.eq.s32 	%p4, %r1, 0;
	@%p4 bra 	$L__BB0_13;
	and.b32  	%r7, %r16, 7;
	setp.lt.u32 	%p5, %r1, 8;
	@%p5 bra 	$L__BB0_7;
	mul.wide.u32 	%rd25, %r20, 4;
	add.s64 	%rd26, %rd3, %rd25;
	ld.global.f32 	%f49, [%rd26];
	add.s64 	%rd27, %rd2, %rd25;
	ld.global.f32 	%f50, [%rd27];
	add.f32 	%f51, %f49, %f50;
	add.s64 	%rd28, %rd1, %rd25;
	st.global.f32 	[%rd28], %f51;
	ld.global.f32 	%f52, [%rd26+4];
	ld.global.f32 	%f53, [%rd27+4];
	add.f32 	%f54, %f52, %f53;
	st.global.f32 	[%rd28+4], %f54;
	ld.global.f32 	%f55, [%rd26+8];
	ld.global.f32 	%f56, [%rd27+8];
	add.f32 	%f57, %f55, %f56;
	st.global.f32 	[%rd28+8], %f57;
	ld.global.f32 	%f58, [%rd26+12];
	ld.global.f32 	%f59, [%rd27+12];
	add.f32 	%f60, %f58, %f59;
	st.global.f32 	[%rd28+12], %f60;
	ld.global.f32 	%f61, [%rd26+16];
	ld.global.f32 	%f62, [%rd27+16];
	add.f32 	%f63, %f61, %f62;
	st.global.f32 	[%rd28+16], %f63;
	ld.global.f32 	%f64, [%rd26+20];
	ld.global.f32 	%f65, [%rd27+20];
	add.f32 	%f66, %f64, %f65;
	st.global.f32 	[%rd28+20], %f66;
	ld.global.f32 	%f67, [%rd26+24];
	ld.global.f32 	%f68, [%rd27+24];
	add.f32 	%f69, %f67, %f68;
	st.global.f32 	[%rd28+24], %f69;
	ld.global.f32 	%f70, [%rd26+28];
	ld.global.f32 	%f71, [%rd27+28];
	add.f32 	%f72, %f70, %f71;
	st.global.f32 	[%rd28+28], %f72;
	add.s32 	%r20, %r20, 8;
$L__BB0_7:
	setp.eq.s32 	%p6, %r7, 0;
	@%p6 bra 	$L__BB0_13;
	and.b32  	%r10, %r16, 3;
	setp.lt.u32 	%p7, %r7, 4;
	@%p7 bra 	$L__BB0_10;
	mul.wide.u32 	%rd29, %r20, 4;
	add.s64 	%rd30, %rd3, %rd29;
	ld.global.f32 	%f73, [%rd30];
	add.s64 	%rd31, %rd2, %rd29;
	ld.global.f32 	%f74, [%rd31];
	add.f32 	%f75, %f73, %f74;
	add.s64 	%rd32, %rd1, %rd29;
	st.global.f32 	[%rd32], %f75;
	ld.global.f32 	%f76, [%rd30+4];
	ld.global.f32 	%f77, [%rd31+4];
	add.f32 	%f78, %f76, %f77;
	st.global.f32 	[%rd32+4], %f78;
	ld.global.f32 	%f79, [%rd30+8];
	ld.global.f32 	%f80, [%rd31+8];
	add.f32 	%f81, %f79, %f80;
	st.global.f32 	[%rd32+8], %f81;
	ld.global.f32 	%f82, [%rd30+12];
	ld.global.f32 	%f83, [%rd31+12];
	add.f32 	%f84, %f82, %f83;
	st.global.f32 	[%rd32+12], %f84;
	add.s32 	%r20, %r20, 4;
$L__BB0_10:
	setp.eq.s32 	%p8, %r10, 0;
	@%p8 bra 	$L__BB0_13;
	mul.wide.u32 	%rd33, %r20, 4;
	add.s64 	%rd39, %rd1, %rd33;
	add.s64 	%rd38, %rd2, %rd33;
	add.s64 	%rd37, %rd3, %rd33;
	neg.s32 	%r22, %r10;
$L__BB0_12:
	.pragma "nounroll";
	ld.global.f32 	%f85, [%rd37];
	ld.global.f32 	%f86, [%rd38];
	add.f32 	%f87, %f85, %f86;
	st.global.f32 	[%rd39], %f87;
	add.s64 	%rd39, %rd39, 4;
	add.s64 	%rd38, %rd38, 4;
	add.s64 	%rd37, %rd37, 4;
	add.s32 	%r22, %r22, 1;
	setp.ne.s32 	%p9, %r22, 0;
	@%p9 bra 	$L__BB0_12;
$L__BB0_13:
	ret;

}


// ===== COMPILED SASS (sm_100) =====

	.target	sm_100

	.elftype	@"ET_EXEC"


//--------------------- .note.nv.tkinfo           --------------------------
	.section	.note.nv.tkinfo,"",@"SHT_NOTE"
	.sectionflags	@"SHF_NOTE_NV_TKINFO"
	.tkinfo
        /*0018*/ 	.word	0x00000002
        /*0030*/ 	.string	""
        /*0030*/ 	.string	"ptxas"
        /*0030*/ 	.string	"Cuda compilation tools, release 13.0, V13.0.88"
        /*0030*/ 	.string	"Build cuda_13.0.r13.0/compiler.36424714_0"
        /*0030*/ 	.string	"-arch sm_100 -m 64 "



//--------------------- .note.nv.cuinfo           --------------------------
	.section	.note.nv.cuinfo,"",@"SHT_NOTE"
	.sectionflags	@"SHF_NOTE_NV_CUINFO"
        /*0018*/ 	.short	0x0002
        /*001a*/ 	.short	0x0064
        /*001c*/ 	.short	0x0082
	.zero		2


//--------------------- .nv.info                  --------------------------
	.section	.nv.info,"",@"SHT_CUDA_INFO"
	.align	4


	//----- nvinfo : EIATTR_REGCOUNT
	.align		4
        /*0000*/ 	.byte	0x04, 0x2f
        /*0002*/ 	.short	(.L_1 - .L_0)
	.align		4
.L_0:
        /*0004*/ 	.word	index@(_Z6vecAddPfS_S_i)
        /*0008*/ 	.word	0x00000014


	//----- nvinfo : EIATTR_FRAME_SIZE
	.align		4
.L_1:
        /*000c*/ 	.byte	0x04, 0x11
        /*000e*/ 	.short	(.L_3 - .L_2)
	.align		4
.L_2:
        /*0010*/ 	.word	index@(_Z6vecAddPfS_S_i)
        /*0014*/ 	.word	0x00000000


	//----- nvinfo : EIATTR_MIN_STACK_SIZE
	.align		4
.L_3:
        /*0018*/ 	.byte	0x04, 0x12
        /*001a*/ 	.short	(.L_5 - .L_4)
	.align		4
.L_4:
        /*001c*/ 	.word	index@(_Z6vecAddPfS_S_i)
        /*0020*/ 	.word	0x00000000
.L_5:


//--------------------- .nv.compat                --------------------------
	.section	.nv.compat,"",@"SHT_CUDA_COMPAT_INFO"
	.align	4
        /*0000*/ 	.byte	0x02, 0x09, 0x00, 0x00, 0x02, 0x02, 0x01, 0x00, 0x02, 0x05, 0x05, 0x00, 0x03, 0x07, 0x01, 0x01
        /*0010*/ 	.byte	0x02, 0x03, 0x00, 0x00, 0x02, 0x06, 0x01, 0x00, 0x04, 0x0b, 0x08, 0x00, 0x09, 0x00, 0x00, 0x00
        /*0020*/ 	.byte	0x00, 0x00, 0x00, 0x00


//--------------------- .nv.info._Z6vecAddPfS_S_i --------------------------
	.section	.nv.info._Z6vecAddPfS_S_i,"",@"SHT_CUDA_INFO"
	.sectionflags	@""
	.align	4


	//----- nvinfo : EIATTR_CUDA_API_VERSION
	.align		4
        /*0000*/ 	.byte	0x04, 0x37
        /*0002*/ 	.short	(.L_7 - .L_6)
.L_6:
        /*0004*/ 	.word	0x00000082


	//----- nvinfo : EIATTR_KPARAM_INFO
	.align		4
.L_7:
        /*0008*/ 	.byte	0x04, 0x17
        /*000a*/ 	.short	(.L_9 - .L_8)
.L_8:
        /*000c*/ 	.word	0x00000000
        /*0010*/ 	.short	0x0003
        /*0012*/ 	.short	0x0018
        /*0014*/ 	.byte	0x00, 0xf0, 0x11, 0x00


	//----- nvinfo : EIATTR_KPARAM_INFO
	.align		4
.L_9:
        /*0018*/ 	.byte	0x04, 0x17
        /*001a*/ 	.short	(.L_11 - .L_10)
.L_10:
        /*001c*/ 	.word	0x00000000
        /*0020*/ 	.short	0x0002
        /*0022*/ 	.short	0x0010
        /*0024*/ 	.byte	0x00, 0xf5, 0x21, 0x00


	//----- nvinfo : EIATTR_KPARAM_INFO
	.align		4
.L_11:
        /*0028*/ 	.byte	0x04, 0x17
        /*002a*/ 	.short	(.L_13 - .L_12)
.L_12:
        /*002c*/ 	.word	0x00000000
        /*0030*/ 	.short	0x0001
        /*0032*/ 	.short	0x0008
        /*0034*/ 	.byte	0x00, 0xf5, 0x21, 0x00


	//----- nvinfo : EIATTR_KPARAM_INFO
	.align		4
.L_13:
        /*0038*/ 	.byte	0x04, 0x17
        /*003a*/ 	.short	(.L_15 - .L_14)
.L_14:
        /*003c*/ 	.word	0x00000000
        /*0040*/ 	.short	0x0000
        /*0042*/ 	.short	0x0000
        /*0044*/ 	.byte	0x00, 0xf5, 0x21, 0x00


	//----- nvinfo : EIATTR_SPARSE_MMA_MASK
	.align		4
.L_15:
        /*0048*/ 	.byte	0x03, 0x50
        /*004a*/ 	.short	0x0000


	//----- nvinfo : EIATTR_MAXREG_COUNT
	.align		4
        /*004c*/ 	.byte	0x03, 0x1b
        /*004e*/ 	.short	0x00ff


	//----- nvinfo : EIATTR_MERCURY_ISA_VERSION
	.align		4
        /*0050*/ 	.byte	0x03, 0x5f
        /*0052*/ 	.short	0x0101


	//----- nvinfo : EIATTR_VRC_CTA_INIT_COUNT
	.align		4
        /*0054*/ 	.byte	0x02, 0x4a
	.zero		1
	.zero		1


	//----- nvinfo : EIATTR_EXIT_INSTR_OFFSETS
	.align		4
        /*0058*/ 	.byte	0x04, 0x1c
        /*005a*/ 	.short	(.L_17 - .L_16)


	//   ....[0]....
.L_16:
        /*005c*/ 	.word	0x00000030


	//   ....[1]....
        /*0060*/ 	.word	0x00000680


	//   ....[2]....
        /*0064*/ 	.word	0x00000940


	//   ....[3]....
        /*0068*/ 	.word	0x00000b00


	//   ....[4]....
        /*006c*/ 	.word	0x00000ce0


	//----- nvinfo : EIATTR_CBANK_PARAM_SIZE
	.align		4
.L_17:
        /*0070*/ 	.byte	0x03, 0x19
        /*0072*/ 	.short	0x001c


	//----- nvinfo : EIATTR_PARAM_CBANK
	.align		4
        /*0074*/ 	.byte	0x04, 0x0a
        /*0076*/ 	.short	(.L_19 - .L_18)
	.align		4
.L_18:
        /*0078*/ 	.word	index@(.nv.constant0._Z6vecAddPfS_S_i)
        /*007c*/ 	.short	0x0380
        /*007e*/ 	.short	0x001c


	//----- nvinfo : EIATTR_SW_WAR
	.align		4
.L_19:
        /*0080*/ 	.byte	0x04, 0x36
        /*0082*/ 	.short	(.L_21 - .L_20)
.L_20:
        /*0084*/ 	.word	0x00000008
.L_21:


//--------------------- .nv.callgraph             --------------------------
	.section	.nv.callgraph,"",@"SHT_CUDA_CALLGRAPH"
	.align	4
	.sectionentsize	8
	.align		4
        /*0000*/ 	.word	0x00000000
	.align		4
        /*0004*/ 	.word	0xffffffff
	.align		4
        /*0008*/ 	.word	0x00000000
	.align		4
        /*000c*/ 	.word	0xfffffffe
	.align		4
        /*0010*/ 	.word	0x00000000
	.align		4
        /*0014*/ 	.word	0xfffffffd
	.align		4
        /*0018*/ 	.word	0x00000000
	.align		4
        /*001c*/ 	.word	0xfffffffc


//--------------------- .text._Z6vecAddPfS_S_i    --------------------------
	.section	.text._Z6vecAddPfS_S_i,"ax",@progbits
	.align	128
        .global         _Z6vecAddPfS_S_i
        .type           _Z6vecAddPfS_S_i,@function
        .size           _Z6vecAddPfS_S_i,(.L_x_6 - _Z6vecAddPfS_S_i)
        .other          _Z6vecAddPfS_S_i,@"STO_CUDA_ENTRY STV_DEFAULT"
_Z6vecAddPfS_S_i:
.text._Z6vecAddPfS_S_i:
[----:B------:R-:W-:Y:S08]  /*0000*/  LDC R1, c[0x0][0x37c] ;  /* 0x0000df00ff017b82 */ /* 0x000ff00000000800 */
[----:B------:R-:W0:Y:S02]  /*0010*/  LDC R2, c[0x0][0x398] ;  /* 0x0000e600ff027b82 */ /* 0x000e240000000800 */
[----:B0-----:R-:W-:-:S13]  /*0020*/  ISETP.GE.AND P0, PT, R2, 0x1, PT ;  /* 0x000000010200780c */ /* 0x001fda0003f06270 */
[----:B------:R-:W-:Y:S05]  /*0030*/  @!P0 EXIT ;  /* 0x000000000000894d */ /* 0x000fea0003800000 */
[C---:B------:R-:W-:Y:S01]  /*0040*/  ISETP.GE.U32.AND P1, PT, R2.reuse, 0x10, PT ;  /* 0x000000100200780c */ /* 0x040fe20003f26070 */
[----:B------:R-:W0:Y:S01]  /*0050*/  LDCU.64 UR10, c[0x0][0x358] ;  /* 0x00006b00ff0a77ac */ /* 0x000e220008000a00 */
[----:B------:R-:W-:Y:S01]  /*0060*/  LOP3.LUT R12, R2, 0xf, RZ, 0xc0, !PT ;  /* 0x0000000f020c7812 */ /* 0x000fe200078ec0ff */
[----:B------:R-:W-:-:S03]  /*0070*/  HFMA2 R0, -RZ, RZ, 0, 0 ;  /* 0x00000000ff007431 */ /* 0x000fc600000001ff */
[----:B------:R-:W-:-:S07]  /*0080*/  ISETP.NE.AND P0, PT, R12, RZ, PT ;  /* 0x000000ff0c00720c */ /* 0x000fce0003f05270 */
[----:B------:R-:W-:Y:S06]  /*0090*/  @!P1 BRA `(.L_x_0) ;  /* 0x0000000400789947 */ /* 0x000fec0003800000 */
[----:B------:R-:W1:Y:S01]  /*00a0*/  LDCU.128 UR12, c[0x0][0x380] ;  /* 0x00007000ff0c77ac */ /* 0x000e620008000c00 */
[----:B------:R-:W-:Y:S01]  /*00b0*/  LOP3.LUT R0, R2, 0x7ffffff0, RZ, 0xc0, !PT ;  /* 0x7ffffff002007812 */ /* 0x000fe200078ec0ff */
[----:B------:R-:W2:Y:S03]  /*00c0*/  LDCU.64 UR6, c[0x0][0x390] ;  /* 0x00007200ff0677ac */ /* 0x000ea60008000a00 */
[----:B------:R-:W-:Y:S01]  /*00d0*/  IADD3 R3, PT, PT, -R0, RZ, RZ ;  /* 0x000000ff00037210 */ /* 0x000fe20007ffe1ff */
[----:B-1----:R-:W-:Y:S02]  /*00e0*/  UIADD3 UR8, UP0, UPT, UR14, 0x20, URZ ;  /* 0x000000200e087890 */ /* 0x002fe4000ff1e0ff */
[----:B------:R-:W-:Y:S02]  /*00f0*/  UIADD3 UR4, UP2, UPT, UR12, 0x20, URZ ;  /* 0x000000200c047890 */ /* 0x000fe4000ff5e0ff */
[----:B--2---:R-:W-:-:S02]  /*0100*/  UIADD3 UR6, UP1, UPT, UR6, 0x20, URZ ;  /* 0x0000002006067890 */ /* 0x004fc4000ff3e0ff */
[----:B------:R-:W-:Y:S01]  /*0110*/  UIADD3.X UR9, UPT, UPT, URZ, UR15, URZ, UP0, !UPT ;  /* 0x0000000fff097290 */ /* 0x000fe200087fe4ff */
[----:B------:R-:W-:Y:S01]  /*0120*/  MOV R16, UR8 ;  /* 0x0000000800107c02 */ /* 0x000fe20008000f00 */
[----:B------:R-:W-:Y:S01]  /*0130*/  UIADD3.X UR5, UPT, UPT, URZ, UR13, URZ, UP2, !UPT ;  /* 0x0000000dff057290 */ /* 0x000fe200097fe4ff */
[----:B------:R-:W-:Y:S01]  /*0140*/  MOV R10, UR4 ;  /* 0x00000004000a7c02 */ /* 0x000fe20008000f00 */
[----:B------:R-:W-:Y:S01]  /*0150*/  UIADD3.X UR7, UPT, UPT, URZ, UR7, URZ, UP1, !UPT ;  /* 0x00000007ff077290 */ /* 0x000fe20008ffe4ff */
[----:B------:R-:W-:Y:S01]  /*0160*/  IMAD.U32 R11, RZ, RZ, UR6 ;  /* 0x00000006ff0b7e24 */ /* 0x000fe2000f8e00ff */
[----:B------:R-:W-:Y:S02]  /*0170*/  MOV R5, UR9 ;  /* 0x0000000900057c02 */ /* 0x000fe40008000f00 */
[----:B------:R-:W-:Y:S02]  /*0180*/  IMAD.U32 R13, RZ, RZ, UR5 ;  /* 0x00000005ff0d7e24 */ /* 0x000fe4000f8e00ff */
[----:B------:R-:W-:-:S07]  /*0190*/  MOV R14, UR7 ;  /* 0x00000007000e7c02 */ /* 0x000fce0008000f00 */
.L_x_1:
[----:B------:R-:W-:Y:S02]  /*01a0*/  MOV R4, R16 ;  /* 0x0000001000047202 */ /* 0x000fe40000000f00 */
[----:B------:R-:W-:Y:S02]  /*01b0*/  MOV R6, R11 ;  /* 0x0000000b00067202 */ /* 0x000fe40000000f00 */
[----:B------:R-:W-:Y:S01]  /*01c0*/  MOV R7, R14 ;  /* 0x0000000e00077202 */ /* 0x000fe20000000f00 */
[----:B0-2---:R-:W2:Y:S04]  /*01d0*/  LDG.E R8, desc[UR10][R4.64+-0x20] ;  /* 0xffffe00a04087981 */ /* 0x005ea8000c1e1900 */
[----:B------:R-:W2:Y:S02]  /*01e0*/  LDG.E R9, desc[UR10][R6.64+-0x20] ;  /* 0xffffe00a06097981 */ /* 0x000ea4000c1e1900 */
[----:B--2---:R-:W-:Y:S01]  /*01f0*/  FADD R11, R8, R9 ;  /* 0x00000009080b7221 */ /* 0x004fe20000000000 */
[----:B------:R-:W-:Y:S01]  /*0200*/  IMAD.MOV.U32 R8, RZ, RZ, R10 ;  /* 0x000000ffff087224 */ /* 0x000fe200078e000a */
[----:B------:R-:W-:-:S05]  /*0210*/  MOV R9, R13 ;  /* 0x0000000d00097202 */ /* 0x000fca0000000f00 */
[----:B------:R0:W-:Y:S04]  /*0220*/  STG.E desc[UR10][R8.64+-0x20], R11 ;  /* 0xffffe00b08007986 */ /* 0x0001e8000c10190a */
[----:B------:R-:W2:Y:S04]  /*0230*/  LDG.E R10, desc[UR10][R4.64+-0x1c] ;  /* 0xffffe40a040a7981 */ /* 0x000ea8000c1e1900 */
[----:B------:R-:W2:Y:S02]  /*0240*/  LDG.E R13, desc[UR10][R6.64+-0x1c] ;  /* 0xffffe40a060d7981 */ /* 0x000ea4000c1e1900 */
[----:B--2---:R-:W-:-:S05]  /*0250*/  FADD R13, R10, R13 ;  /* 0x0000000d0a0d7221 */ /* 0x004fca0000000000 */
[----:B------:R1:W-:Y:S04]  /*0260*/  STG.E desc[UR10][R8.64+-0x1c], R13 ;  /* 0xffffe40d08007986 */ /* 0x0003e8000c10190a */
[----:B------:R-:W2:Y:S04]  /*0270*/  LDG.E R10, desc[UR10][R4.64+-0x18] ;  /* 0xffffe80a040a7981 */ /* 0x000ea8000c1e1900 */
[----:B------:R-:W2:Y:S02]  /*0280*/  LDG.E R15, desc[UR10][R6.64+-0x18] ;  /* 0xffffe80a060f7981 */ /* 0x000ea4000c1e1900 */
[----:B--2---:R-:W-:-:S05]  /*0290*/  FADD R15, R10, R15 ;  /* 0x0000000f0a0f7221 */ /* 0x004fca0000000000 */
[----:B------:R2:W-:Y:S04]  /*02a0*/  STG.E desc[UR10][R8.64+-0x18], R15 ;  /* 0xffffe80f08007986 */ /* 0x0005e8000c10190a */
[----:B------:R-:W3:Y:S04]  /*02b0*/  LDG.E R10, desc[UR10][R4.64+-0x14] ;  /* 0xffffec0a040a7981 */ /* 0x000ee8000c1e1900 */
[----:B------:R-:W3:Y:S02]  /*02c0*/  LDG.E R17, desc[UR10][R6.64+-0x14] ;  /* 0xffffec0a06117981 */ /* 0x000ee4000c1e1900 */
[----:B---3--:R-:W-:-:S05]  /*02d0*/  FADD R17, R10, R17 ;  /* 0x000000110a117221 */ /* 0x008fca0000000000 */
[----:B------:R3:W-:Y:S04]  /*02e0*/  STG.E desc[UR10][R8.64+-0x14], R17 ;  /* 0xffffec1108007986 */ /* 0x0007e8000c10190a */
[----:B------:R-:W4:Y:S04]  /*02f0*/  LDG.E R10, desc[UR10][R4.64+-0x10] ;  /* 0xfffff00a040a7981 */ /* 0x000f28000c1e1900 */
[----:B0-----:R-:W4:Y:S02]  /*0300*/  LDG.E R11, desc[UR10][R6.64+-0x10] ;  /* 0xfffff00a060b7981 */ /* 0x001f24000c1e1900 */
[----:B----4-:R-:W-:-:S05]  /*0310*/  FADD R11, R10, R11 ;  /* 0x0000000b0a0b7221 */ /* 0x010fca0000000000 */
[----:B------:R0:W-:Y:S04]  /*0320*/  STG.E desc[UR10][R8.64+-0x10], R11 ;  /* 0xfffff00b08007986 */ /* 0x0001e8000c10190a */
[----:B------:R-:W4:Y:S04]  /*0330*/  LDG.E R10, desc[UR10][R4.64+-0xc] ;  /* 0xfffff40a040a7981 */ /* 0x000f28000c1e1900 */
[----:B-1----:R-:W4:Y:S02]  /*0340*/  LDG.E R13, desc[UR10][R6.64+-0xc] ;  /* 0xfffff40a060d7981 */ /* 0x002f24000c1e1900 */
[----:B----4-:R-:W-:-:S05]  /*0350*/  FADD R13, R10, R13 ;  /* 0x0000000d0a0d7221 */ /* 0x010fca0000000000 */
[----:B------:R1:W-:Y:S04]  /*0360*/  STG.E desc[UR10][R8.64+-0xc], R13 ;  /* 0xfffff40d08007986 */ /* 0x0003e8000c10190a */
[----:B------:R-:W4:Y:S04]  /*0370*/  LDG.E R10, desc[UR10][R4.64+-0x8] ;  /* 0xfffff80a040a7981 */ /* 0x000f28000c1e1900 */
[----:B--2---:R-:W4:Y:S02]  /*0380*/  LDG.E R15, desc[UR10][R6.64+-0x8] ;  /* 0xfffff80a060f7981 */ /* 0x004f24000c1e1900 */
[----:B----4-:R-:W-:-:S05]  /*0390*/  FADD R15, R10, R15 ;  /* 0x0000000f0a0f7221 */ /* 0x010fca0000000000 */
[----:B------:R2:W-:Y:S04]  /*03a0*/  STG.E desc[UR10][R8.64+-0x8], R15 ;  /* 0xfffff80f08007986 */ /* 0x0005e8000c10190a */
[----:B------:R-:W4:Y:S04]  /*03b0*/  LDG.E R10, desc[UR10][R4.64+-0x4] ;  /* 0xfffffc0a040a7981 */ /* 0x000f28000c1e1900 */
[----:B---3--:R-:W4:Y:S02]  /*03c0*/  LDG.E R17, desc[UR10][R6.64+-0x4] ;  /* 0xfffffc0a06117981 */ /* 0x008f24000c1e1900 */
[----:B----4-:R-:W-:-:S05]  /*03d0*/  FADD R17, R10, R17 ;  /* 0x000000110a117221 */ /* 0x010fca0000000000 */
        /* <DEDUP_REMOVED lines=26> */
[----:B--2---:R-:W4:Y:S01]  /*0580*/  LDG.E R15, desc[UR10][R6.64+0x18] ;  /* 0x0000180a060f7981 */ /* 0x004f22000c1e1900 */
[----:B------:R-:W-:Y:S01]  /*0590*/  IADD3 R3, PT, PT, R3, 0x10, RZ ;  /* 0x0000001003037810 */ /* 0x000fe20007ffe0ff */
[----:B----4-:R-:W-:-:S05]  /*05a0*/  FADD R15, R10, R15 ;  /* 0x0000000f0a0f7221 */ /* 0x010fca0000000000 */
[----:B------:R2:W-:Y:S04]  /*05b0*/  STG.E desc[UR10][R8.64+0x18], R15 ;  /* 0x0000180f08007986 */ /* 0x0005e8000c10190a */
[----:B------:R4:W5:Y:S04]  /*05c0*/  LDG.E R10, desc[UR10][R4.64+0x1c] ;  /* 0x00001c0a040a7981 */ /* 0x000968000c1e1900 */
[----:B---3--:R-:W5:Y:S01]  /*05d0*/  LDG.E R17, desc[UR10][R6.64+0x1c] ;  /* 0x00001c0a06117981 */ /* 0x008f62000c1e1900 */
[----:B------:R-:W-:Y:S02]  /*05e0*/  ISETP.NE.AND P1, PT, R3, RZ, PT ;  /* 0x000000ff0300720c */ /* 0x000fe40003f25270 */
[----:B0-----:R-:W-:-:S02]  /*05f0*/  IADD3 R11, P3, PT, R6, 0x40, RZ ;  /* 0x00000040060b7810 */ /* 0x001fc40007f7e0ff */
[----:B------:R-:W-:-:S03]  /*0600*/  IADD3 R16, P2, PT, R4, 0x40, RZ ;  /* 0x0000004004107810 */ /* 0x000fc60007f5e0ff */
[----:B------:R-:W-:Y:S01]  /*0610*/  IMAD.X R14, RZ, RZ, R7, P3 ;  /* 0x000000ffff0e7224 */ /* 0x000fe200018e0607 */
[----:B----4-:R-:W-:Y:S01]  /*0620*/  IADD3.X R5, PT, PT, RZ, R5, RZ, P2, !PT ;  /* 0x00000005ff057210 */ /* 0x010fe200017fe4ff */
[----:B-----5:R-:W-:Y:S01]  /*0630*/  FADD R17, R10, R17 ;  /* 0x000000110a117221 */ /* 0x020fe20000000000 */
[----:B------:R-:W-:-:S04]  /*0640*/  IADD3 R10, P4, PT, R8, 0x40, RZ ;  /* 0x00000040080a7810 */ /* 0x000fc80007f9e0ff */
[----:B------:R2:W-:Y:S01]  /*0650*/  STG.E desc[UR10][R8.64+0x1c], R17 ;  /* 0x00001c1108007986 */ /* 0x0005e2000c10190a */
[----:B-1----:R-:W-:Y:S01]  /*0660*/  IADD3.X R13, PT, PT, RZ, R9, RZ, P4, !PT ;  /* 0x00000009ff0d7210 */ /* 0x002fe200027fe4ff */
[----:B------:R-:W-:Y:S07]  /*0670*/  @P1 BRA `(.L_x_1) ;  /* 0xfffffff800c81947 */ /* 0x000fee000383ffff */
.L_x_0:
[----:B0-----:R-:W-:Y:S05]  /*0680*/  @!P0 EXIT ;  /* 0x000000000000894d */ /* 0x001fea0003800000 */
[----:B------:R-:W-:Y:S02]  /*0690*/  ISETP.GE.U32.AND P0, PT, R12, 0x8, PT ;  /* 0x000000080c00780c */ /* 0x000fe40003f06070 */
[----:B------:R-:W-:-:S04]  /*06a0*/  LOP3.LUT R14, R2, 0x7, RZ, 0xc0, !PT ;  /* 0x00000007020e7812 */ /* 0x000fc800078ec0ff */
[----:B------:R-:W-:-:S07]  /*06b0*/  ISETP.NE.AND P1, PT, R14, RZ, PT ;  /* 0x000000ff0e00720c */ /* 0x000fce0003f25270 */
[----:B------:R-:W-:Y:S06]  /*06c0*/  @!P0 BRA `(.L_x_2) ;  /* 0x00000000009c8947 */ /* 0x000fec0003800000 */
[----:B------:R-:W0:Y:S08]  /*06d0*/  LDC.64 R4, c[0x0][0x388] ;  /* 0x0000e200ff047b82 */ /* 0x000e300000000a00 */
[----:B------:R-:W1:Y:S08]  /*06e0*/  LDC.64 R6, c[0x0][0x390] ;  /* 0x0000e400ff067b82 */ /* 0x000e700000000a00 */
[----:B--2---:R-:W2:Y:S01]  /*06f0*/  LDC.64 R8, c[0x0][0x380] ;  /* 0x0000e000ff087b82 */ /* 0x004ea20000000a00 */
[----:B0-----:R-:W-:-:S05]  /*0700*/  IMAD.WIDE.U32 R4, R0, 0x4, R4 ;  /* 0x0000000400047825 */ /* 0x001fca00078e0004 */
[----:B------:R-:W3:Y:S01]  /*0710*/  LDG.E R3, desc[UR10][R4.64] ;  /* 0x0000000a04037981 */ /* 0x000ee2000c1e1900 */
[----:B-1----:R-:W-:-:S05]  /*0720*/  IMAD.WIDE.U32 R6, R0, 0x4, R6 ;  /* 0x0000000400067825 */ /* 0x002fca00078e0006 */
[----:B------:R-:W3:Y:S01]  /*0730*/  LDG.E R10, desc[UR10][R6.64] ;  /* 0x0000000a060a7981 */ /* 0x000ee2000c1e1900 */
[----:B--2---:R-:W-:-:S04]  /*0740*/  IMAD.WIDE.U32 R8, R0, 0x4, R8 ;  /* 0x0000000400087825 */ /* 0x004fc800078e0008 */
[----:B---3--:R-:W-:-:S05]  /*0750*/  FADD R3, R3, R10 ;  /* 0x0000000a03037221 */ /* 0x008fca0000000000 */
        /* <DEDUP_REMOVED lines=13> */
[----:B0-----:R-:W4:Y:S04]  /*0830*/  LDG.E R3, desc[UR10][R4.64+0x10] ;  /* 0x0000100a04037981 */ /* 0x001f28000c1e1900 */
[----:B------:R-:W4:Y:S02]  /*0840*/  LDG.E R10, desc[UR10][R6.64+0x10] ;  /* 0x0000100a060a7981 */ /* 0x000f24000c1e1900 */
        /* <DEDUP_REMOVED lines=10> */
[----:B------:R-:W2:Y:S04]  /*08f0*/  LDG.E R10, desc[UR10][R4.64+0x1c] ;  /* 0x00001c0a040a7981 */ /* 0x000ea8000c1e1900 */
[----:B---3--:R-:W2:Y:S01]  /*0900*/  LDG.E R15, desc[UR10][R6.64+0x1c] ;  /* 0x00001c0a060f7981 */ /* 0x008ea2000c1e1900 */
[----:B------:R-:W-:Y:S01]  /*0910*/  IADD3 R0, PT, PT, R0, 0x8, RZ ;  /* 0x0000000800007810 */ /* 0x000fe20007ffe0ff */
[----:B--2---:R-:W-:-:S05]  /*0920*/  FADD R15, R10, R15 ;  /* 0x0000000f0a0f7221 */ /* 0x004fca0000000000 */
[----:B------:R0:W-:Y:S02]  /*0930*/  STG.E desc[UR10][R8.64+0x1c], R15 ;  /* 0x00001c0f08007986 */ /* 0x0001e4000c10190a */
.L_x_2:
[----:B------:R-:W-:Y:S05]  /*0940*/  @!P1 EXIT ;  /* 0x000000000000994d */ /* 0x000fea0003800000 */
[----:B------:R-:W-:Y:S02]  /*0950*/  ISETP.GE.U32.AND P0, PT, R14, 0x4, PT ;  /* 0x000000040e00780c */ /* 0x000fe40003f06070 */
[----:B------:R-:W-:-:S04]  /*0960*/  LOP3.LUT R2, R2, 0x3, RZ, 0xc0, !PT ;  /* 0x0000000302027812 */ /* 0x000fc800078ec0ff */
[----:B------:R-:W-:-:S07]  /*0970*/  ISETP.NE.AND P1, PT, R2, RZ, PT ;  /* 0x000000ff0200720c */ /* 0x000fce0003f25270 */
[----:B------:R-:W-:Y:S06]  /*0980*/  @!P0 BRA `(.L_x_3) ;  /* 0x00000000005c8947 */ /* 0x000fec0003800000 */
[----:B------:R-:W1:Y:S08]  /*0990*/  LDC.64 R4, c[0x0][0x388] ;  /* 0x0000e200ff047b82 */ /* 0x000e700000000a00 */
[----:B------:R-:W3:Y:S08]  /*09a0*/  LDC.64 R6, c[0x0][0x390] ;  /* 0x0000e400ff067b82 */ /* 0x000ef00000000a00 */
[----:B0-2---:R-:W0:Y:S01]  /*09b0*/  LDC.64 R8, c[0x0][0x380] ;  /* 0x0000e000ff087b82 */ /* 0x005e220000000a00 */
[----:B-1----:R-:W-:-:S05]  /*09c0*/  IMAD.WIDE.U32 R4, R0, 0x4, R4 ;  /* 0x0000000400047825 */ /* 0x002fca00078e0004 */
[----:B------:R-:W2:Y:S01]  /*09d0*/  LDG.E R3, desc[UR10][R4.64] ;  /* 0x0000000a04037981 */ /* 0x000ea2000c1e1900 */
[----:B---3--:R-:W-:-:S05]  /*09e0*/  IMAD.WIDE.U32 R6, R0, 0x4, R6 ;  /* 0x0000000400067825 */ /* 0x008fca00078e0006 */
[----:B------:R-:W2:Y:S01]  /*09f0*/  LDG.E R10, desc[UR10][R6.64] ;  /* 0x0000000a060a7981 */ /* 0x000ea2000c1e1900 */
[----:B0-----:R-:W-:-:S04]  /*0a00*/  IMAD.WIDE.U32 R8, R0, 0x4, R8 ;  /* 0x0000000400087825 */ /* 0x001fc800078e0008 */
[----:B--2---:R-:W-:-:S05]  /*0a10*/  FADD R3, R3, R10 ;  /* 0x0000000a03037221 */ /* 0x004fca0000000000 */
        /* <DEDUP_REMOVED lines=9> */
[----:B------:R-:W2:Y:S04]  /*0ab0*/  LDG.E R10, desc[UR10][R4.64+0xc] ;  /* 0x00000c0a040a7981 */ /* 0x000ea8000c1e1900 */
[----:B------:R-:W2:Y:S01]  /*0ac0*/  LDG.E R15, desc[UR10][R6.64+0xc] ;  /* 0x00000c0a060f7981 */ /* 0x000ea2000c1e1900 */
[----:B------:R-:W-:Y:S01]  /*0ad0*/  IADD3 R0, PT, PT, R0, 0x4, RZ ;  /* 0x0000000400007810 */ /* 0x000fe20007ffe0ff */
[----:B--2---:R-:W-:-:S05]  /*0ae0*/  FADD R15, R10, R15 ;  /* 0x0000000f0a0f7221 */ /* 0x004fca0000000000 */
[----:B------:R1:W-:Y:S02]  /*0af0*/  STG.E desc[UR10][R8.64+0xc], R15 ;  /* 0x00000c0f08007986 */ /* 0x0003e4000c10190a */
.L_x_3:
[----:B------:R-:W-:Y:S05]  /*0b00*/  @!P1 EXIT ;  /* 0x000000000000994d */ /* 0x000fea0003800000 */
[----:B------:R-:W3:Y:S08]  /*0b10*/  LDC.64 R4, c[0x0][0x380] ;  /* 0x0000e000ff047b82 */ /* 0x000ef00000000a00 */
[----:B------:R-:W4:Y:S08]  /*0b20*/  LDC.64 R6, c[0x0][0x390] ;  /* 0x0000e400ff067b82 */ /* 0x000f300000000a00 */
[----:B012---:R-:W0:Y:S01]  /*0b30*/  LDC.64 R8, c[0x0][0x388] ;  /* 0x0000e200ff087b82 */ /* 0x007e220000000a00 */
[----:B---3--:R-:W-:-:S04]  /*0b40*/  IMAD.WIDE.U32 R4, R0, 0x4, R4 ;  /* 0x0000000400047825 */ /* 0x008fc800078e0004 */
[----:B------:R-:W-:Y:S01]  /*0b50*/  IMAD.MOV.U32 R10, RZ, RZ, R4 ;  /* 0x000000ffff0a7224 */ /* 0x000fe200078e0004 */
[----:B------:R-:W-:Y:S01]  /*0b60*/  MOV R13, R5 ;  /* 0x00000005000d7202 */ /* 0x000fe20000000f00 */
[----:B----4-:R-:W-:-:S05]  /*0b70*/  IMAD.WIDE.U32 R6, R0, 0x4, R6 ;  /* 0x0000000400067825 */ /* 0x010fca00078e0006 */
[----:B------:R-:W-:Y:S01]  /*0b80*/  MOV R11, R7 ;  /* 0x00000007000b7202 */ /* 0x000fe20000000f00 */
[----:B0-----:R-:W-:Y:S01]  /*0b90*/  IMAD.WIDE.U32 R8, R0, 0x4, R8 ;  /* 0x0000000400087825 */ /* 0x001fe200078e0008 */
[----:B------:R-:W-:-:S07]  /*0ba0*/  IADD3 R0, PT, PT, -R2, RZ, RZ ;  /* 0x000000ff02007210 */ /* 0x000fce0007ffe1ff */
.L_x_4:
[----:B0-----:R-:W-:Y:S01]  /*0bb0*/  IMAD.MOV.U32 R2, RZ, RZ, R8 ;  /* 0x000000ffff027224 */ /* 0x001fe200078e0008 */
[----:B------:R-:W-:Y:S02]  /*0bc0*/  MOV R5, R11 ;  /* 0x0000000b00057202 */ /* 0x000fe40000000f00 */
[----:B------:R-:W-:Y:S02]  /*0bd0*/  MOV R3, R9 ;  /* 0x0000000900037202 */ /* 0x000fe40000000f00 */
[----:B------:R-:W-:-:S03]  /*0be0*/  MOV R4, R6 ;  /* 0x0000000600047202 */ /* 0x000fc60000000f00 */
[----:B------:R0:W2:Y:S04]  /*0bf0*/  LDG.E R2, desc[UR10][R2.64] ;  /* 0x0000000a02027981 */ /* 0x0000a8000c1e1900 */
[----:B------:R-:W2:Y:S01]  /*0c00*/  LDG.E R5, desc[UR10][R4.64] ;  /* 0x0000000a04057981 */ /* 0x000ea2000c1e1900 */
[----:B------:R-:W-:Y:S02]  /*0c10*/  IADD3 R0, PT, PT, R0, 0x1, RZ ;  /* 0x0000000100007810 */ /* 0x000fe40007ffe0ff */
[----:B------:R-:W-:Y:S02]  /*0c20*/  IADD3 R6, P2, PT, R6, 0x4, RZ ;  /* 0x0000000406067810 */ /* 0x000fe40007f5e0ff */
[----:B------:R-:W-:Y:S01]  /*0c30*/  ISETP.NE.AND P0, PT, R0, RZ, PT ;  /* 0x000000ff0000720c */ /* 0x000fe20003f05270 */
[----:B0-----:R-:W-:Y:S01]  /*0c40*/  IMAD.MOV.U32 R3, RZ, RZ, R13 ;  /* 0x000000ffff037224 */ /* 0x001fe200078e000d */
[----:B------:R-:W-:-:S02]  /*0c50*/  IADD3 R8, P3, PT, R8, 0x4, RZ ;  /* 0x0000000408087810 */ /* 0x000fc40007f7e0ff */
[----:B------:R-:W-:Y:S02]  /*0c60*/  IADD3.X R11, PT, PT, RZ, R11, RZ, P2, !PT ;  /* 0x0000000bff0b7210 */ /* 0x000fe400017fe4ff */
[----:B------:R-:W-:Y:S01]  /*0c70*/  IADD3.X R9, PT, PT, RZ, R9, RZ, P3, !PT ;  /* 0x00000009ff097210 */ /* 0x000fe20001ffe4ff */
[----:B--2---:R-:W-:Y:S01]  /*0c80*/  FADD R7, R2, R5 ;  /* 0x0000000502077221 */ /* 0x004fe20000000000 */
[----:B------:R-:W-:Y:S02]  /*0c90*/  MOV R2, R10 ;  /* 0x0000000a00027202 */ /* 0x000fe40000000f00 */
[----:B------:R-:W-:-:S03]  /*0ca0*/  IADD3 R10, P1, PT, R10, 0x4, RZ ;  /* 0x000000040a0a7810 */ /* 0x000fc60007f3e0ff */
[----:B------:R0:W-:Y:S01]  /*0cb0*/  STG.E desc[UR10][R2.64], R7 ;  /* 0x0000000702007986 */ /* 0x0001e2000c10190a */
[----:B------:R-:W-:Y:S01]  /*0cc0*/  IADD3.X R13, PT, PT, RZ, R13, RZ, P1, !PT ;  /* 0x0000000dff0d7210 */ /* 0x000fe20000ffe4ff */
[----:B------:R-:W-:Y:S08]  /*0cd0*/  @P0 BRA `(.L_x_4) ;  /* 0xfffffffc00b40947 */ /* 0x000ff0000383ffff */
[----:B------:R-:W-:Y:S05]  /*0ce0*/  EXIT ;  /* 0x000000000000794d */ /* 0x000fea0003800000 */
.L_x_5:
[----:B------:R-:W-:-:S00]  /*0cf0*/  BRA `(.L_x_5) ;  /* 0xfffffffc00fc7947 */ /* 0x000fc0000383ffff */
[----:B------:R-:W-:-:S00]  /*0d00*/  NOP ;  /* 0x0000000000007918 */ /* 0x000fc00000000000 */
[----:B------:R-:W-:-:S00]  /*0d10*/  NOP ;  /* 0x0000000000007918 */ /* 0x000fc00000000000 */
[----:B------:R-:W-:-:S00]  /*0d20*/  NOP ;  /* 0x0000000000007918 */ /* 0x000fc00000000000 */
[----:B------:R-:W-:-:S00]  /*0d30*/  NOP ;  /* 0x0000000000007918 */ /* 0x000fc00000000000 */
[----:B------:R-:W-:-:S00]  /*0d40*/  NOP ;  /* 0x0000000000007918 */ /* 0x000fc00000000000 */
[----:B------:R-:W-:-:S00]  /*0d50*/  NOP ;  /* 0x0000000000007918 */ /* 0x000fc00000000000 */
[----:B------:R-:W-:-:S00]  /*0d60*/  NOP ;  /* 0x0000000000007918 */ /* 0x000fc00000000000 */
[----:B------:R-:W-:-:S00]  /*0d70*/  NOP ;  /* 0x0000000000007918 */ /* 0x000fc00000000000 */
.L_x_6:


//--------------------- .nv.shared.reserved.0     --------------------------
	.section	.nv.shared.reserved.0,"aw",@nobits
	.weak		__nv_reservedSMEM_offset_0_alias
	.size		__nv_reservedSMEM_offset_0_alias, 0, 64
	.other		__nv_reservedSMEM_offset_0_alias,@"STO_CUDA_RESERVED_SHARED STV_DEFAULT"
__nv_reservedSMEM_offset_0_alias:
	.zero		0
	.zero		64


//--------------------- .nv.constant0._Z6vecAddPfS_S_i --------------------------
	.section	.nv.constant0._Z6vecAddPfS_S_i,"a",@progbits
	.sectionflags	@""
	.align	4
.nv.constant0._Z6vecAddPfS_S_i:
	.zero		924


//--------------------- SYMBOLS --------------------------

	.type		.nv.reservedSmem.offset0,@object
	.size		.nv.reservedSmem.offset0,0x4
